//
// Generated by NVIDIA NVVM Compiler
//
// Compiler Build ID: CL-36424714
// Cuda compilation tools, release 13.0, V13.0.88
// Based on NVVM 20.0.0
//

.version 9.0
.target sm_100
.address_size 64

	// .globl	_Z15sumArrayOnGPU1DPfS_S_ii

.visible .entry _Z15sumArrayOnGPU1DPfS_S_ii(
	.param .u64 .ptr .align 1 _Z15sumArrayOnGPU1DPfS_S_ii_param_0,
	.param .u64 .ptr .align 1 _Z15sumArrayOnGPU1DPfS_S_ii_param_1,
	.param .u64 .ptr .align 1 _Z15sumArrayOnGPU1DPfS_S_ii_param_2,
	.param .u32 _Z15sumArrayOnGPU1DPfS_S_ii_param_3,
	.param .u32 _Z15sumArrayOnGPU1DPfS_S_ii_param_4
)
{
	.reg .pred 	%p<12>;
	.reg .b32 	%r<38>;
	.reg .b32 	%f<88>;
	.reg .b64 	%rd<101>;

	ld.param.u64 	%rd4, [_Z15sumArrayOnGPU1DPfS_S_ii_param_0];
	ld.param.u64 	%rd5, [_Z15sumArrayOnGPU1DPfS_S_ii_param_1];
	ld.param.u64 	%rd6, [_Z15sumArrayOnGPU1DPfS_S_ii_param_2];
	ld.param.u32 	%r23, [_Z15sumArrayOnGPU1DPfS_S_ii_param_3];
	ld.param.u32 	%r24, [_Z15sumArrayOnGPU1DPfS_S_ii_param_4];
	cvta.to.global.u64 	%rd1, %rd6;
	cvta.to.global.u64 	%rd2, %rd5;
	cvta.to.global.u64 	%rd3, %rd4;
	mov.u32 	%r25, %ctaid.x;
	mov.u32 	%r26, %ntid.x;
	mov.u32 	%r27, %tid.x;
	mad.lo.s32 	%r1, %r25, %r26, %r27;
	setp.ge.u32 	%p1, %r1, %r23;
	setp.lt.s32 	%p2, %r24, 1;
	or.pred  	%p3, %p1, %p2;
	@%p3 bra 	$L__BB0_13;
	and.b32  	%r2, %r24, 15;
	setp.lt.u32 	%p4, %r24, 16;
	mov.b32 	%r34, 0;
	@%p4 bra 	$L__BB0_4;
	and.b32  	%r34, %r24, 2147483632;
	neg.s32 	%r32, %r34;
	shl.b32 	%r5, %r23, 4;
	mul.wide.s32 	%rd11, %r23, 4;
	mov.u32 	%r31, %r1;
$L__BB0_3:
	.pragma "nounroll";
	mul.wide.s32 	%rd7, %r31, 4;
	add.s64 	%rd8, %rd3, %rd7;
	ld.global.f32 	%f1, [%rd8];
	add.s64 	%rd9, %rd2, %rd7;
	ld.global.f32 	%f2, [%rd9];
	add.f32 	%f3, %f1, %f2;
	add.s64 	%rd10, %rd1, %rd7;
	st.global.f32 	[%rd10], %f3;
	add.s64 	%rd12, %rd8, %rd11;
	ld.global.f32 	%f4, [%rd12];
	add.s64 	%rd13, %rd9, %rd11;
	ld.global.f32 	%f5, [%rd13];
	add.f32 	%f6, %f4, %f5;
	add.s64 	%rd14, %rd10, %rd11;
	st.global.f32 	[%rd14], %f6;
	add.s64 	%rd15, %rd12, %rd11;
	ld.global.f32 	%f7, [%rd15];
	add.s64 	%rd16, %rd13, %rd11;
	ld.global.f32 	%f8, [%rd16];
	add.f32 	%f9, %f7, %f8;
	add.s64 	%rd17, %rd14, %rd11;
	st.global.f32 	[%rd17], %f9;
	add.s64 	%rd18, %rd15, %rd11;
	ld.global.f32 	%f10, [%rd18];
	add.s64 	%rd19, %rd16, %rd11;
	ld.global.f32 	%f11, [%rd19];
	add.f32 	%f12, %f10, %f11;
	add.s64 	%rd20, %rd17, %rd11;
	st.global.f32 	[%rd20], %f12;
	add.s64 	%rd21, %rd18, %rd11;
	ld.global.f32 	%f13, [%rd21];
	add.s64 	%rd22, %rd19, %rd11;
	ld.global.f32 	%f14, [%rd22];
	add.f32 	%f15, %f13, %f14;
	add.s64 	%rd23, %rd20, %rd11;
	st.global.f32 	[%rd23], %f15;
	add.s64 	%rd24, %rd21, %rd11;
	ld.global.f32 	%f16, [%rd24];
	add.s64 	%rd25, %rd22, %rd11;
	ld.global.f32 	%f17, [%rd25];
	add.f32 	%f18, %f16, %f17;
	add.s64 	%rd26, %rd23, %rd11;
	st.global.f32 	[%rd26], %f18;
	add.s64 	%rd27, %rd24, %rd11;
	ld.global.f32 	%f19, [%rd27];
	add.s64 	%rd28, %rd25, %rd11;
	ld.global.f32 	%f20, [%rd28];
	add.f32 	%f21, %f19, %f20;
	add.s64 	%rd29, %rd26, %rd11;
	st.global.f32 	[%rd29], %f21;
	add.s64 	%rd30, %rd27, %rd11;
	ld.global.f32 	%f22, [%rd30];
	add.s64 	%rd31, %rd28, %rd11;
	ld.global.f32 	%f23, [%rd31];
	add.f32 	%f24, %f22, %f23;
	add.s64 	%rd32, %rd29, %rd11;
	st.global.f32 	[%rd32], %f24;
	add.s64 	%rd33, %rd30, %rd11;
	ld.global.f32 	%f25, [%rd33];
	add.s64 	%rd34, %rd31, %rd11;
	ld.global.f32 	%f26, [%rd34];
	add.f32 	%f27, %f25, %f26;
	add.s64 	%rd35, %rd32, %rd11;
	st.global.f32 	[%rd35], %f27;
	add.s64 	%rd36, %rd33, %rd11;
	ld.global.f32 	%f28, [%rd36];
	add.s64 	%rd37, %rd34, %rd11;
	ld.global.f32 	%f29, [%rd37];
	add.f32 	%f30, %f28, %f29;
	add.s64 	%rd38, %rd35, %rd11;
	st.global.f32 	[%rd38], %f30;
	add.s64 	%rd39, %rd36, %rd11;
	ld.global.f32 	%f31, [%rd39];
	add.s64 	%rd40, %rd37, %rd11;
	ld.global.f32 	%f32, [%rd40];
	add.f32 	%f33, %f31, %f32;
	add.s64 	%rd41, %rd38, %rd11;
	st.global.f32 	[%rd41], %f33;
	add.s64 	%rd42, %rd39, %rd11;
	ld.global.f32 	%f34, [%rd42];
	add.s64 	%rd43, %rd40, %rd11;
	ld.global.f32 	%f35, [%rd43];
	add.f32 	%f36, %f34, %f35;
	add.s64 	%rd44, %rd41, %rd11;
	st.global.f32 	[%rd44], %f36;
	add.s64 	%rd45, %rd42, %rd11;
	ld.global.f32 	%f37, [%rd45];
	add.s64 	%rd46, %rd43, %rd11;
	ld.global.f32 	%f38, [%rd46];
	add.f32 	%f39, %f37, %f38;
	add.s64 	%rd47, %rd44, %rd11;
	st.global.f32 	[%rd47], %f39;
	add.s64 	%rd48, %rd45, %rd11;
	ld.global.f32 	%f40, [%rd48];
	add.s64 	%rd49, %rd46, %rd11;
	ld.global.f32 	%f41, [%rd49];
	add.f32 	%f42, %f40, %f41;
	add.s64 	%rd50, %rd47, %rd11;
	st.global.f32 	[%rd50], %f42;
	add.s64 	%rd51, %rd48, %rd11;
	ld.global.f32 	%f43, [%rd51];
	add.s64 	%rd52, %rd49, %rd11;
	ld.global.f32 	%f44, [%rd52];
	add.f32 	%f45, %f43, %f44;
	add.s64 	%rd53, %rd50, %rd11;
	st.global.f32 	[%rd53], %f45;
	add.s64 	%rd54, %rd51, %rd11;
	ld.global.f32 	%f46, [%rd54];
	add.s64 	%rd55, %rd52, %rd11;
	ld.global.f32 	%f47, [%rd55];
	add.f32 	%f48, %f46, %f47;
	add.s64 	%rd56, %rd53, %rd11;
	st.global.f32 	[%rd56], %f48;
	add.s32 	%r32, %r32, 16;
	add.s32 	%r31, %r31, %r5;
	setp.ne.s32 	%p5, %r32, 0;
	@%p5 bra 	$L__BB0_3;
$L__BB0_4:
	setp.eq.s32 	%p6, %r2, 0;
	@%p6 bra 	$L__BB0_13;
	and.b32  	%r11, %r24, 7;
	setp.lt.u32 	%p7, %r2, 8;
	@%p7 bra 	$L__BB0_7;
	mad.lo.s32 	%r29, %r34, %r23, %r1;
	mul.wide.s32 	%rd57, %r29, 4;
	add.s64 	%rd58, %rd3, %rd57;
	ld.global.f32 	%f49, [%rd58];
	add.s64 	%rd59, %rd2, %rd57;
	ld.global.f32 	%f50, [%rd59];
	add.f32 	%f51, %f49, %f50;
	add.s64 	%rd60, %rd1, %rd57;
	st.global.f32 	[%rd60], %f51;
	mul.wide.s32 	%rd61, %r23, 4;
	add.s64 	%rd62, %rd58, %rd61;
	ld.global.f32 	%f52, [%rd62];
	add.s64 	%rd63, %rd59, %rd61;
	ld.global.f32 	%f53, [%rd63];
	add.f32 	%f54, %f52, %f53;
	add.s64 	%rd64, %rd60, %rd61;
	st.global.f32 	[%rd64], %f54;
	add.s64 	%rd65, %rd62, %rd61;
	ld.global.f32 	%f55, [%rd65];
	add.s64 	%rd66, %rd63, %rd61;
	ld.global.f32 	%f56, [%rd66];
	add.f32 	%f57, %f55, %f56;
	add.s64 	%rd67, %rd64, %rd61;
	st.global.f32 	[%rd67], %f57;
	add.s64 	%rd68, %rd65, %rd61;
	ld.global.f32 	%f58, [%rd68];
	add.s64 	%rd69, %rd66, %rd61;
	ld.global.f32 	%f59, [%rd69];
	add.f32 	%f60, %f58, %f59;
	add.s64 	%rd70, %rd67, %rd61;
	st.global.f32 	[%rd70], %f60;
	add.s64 	%rd71, %rd68, %rd61;
	ld.global.f32 	%f61, [%rd71];
	add.s64 	%rd72, %rd69, %rd61;
	ld.global.f32 	%f62, [%rd72];
	add.f32 	%f63, %f61, %f62;
	add.s64 	%rd73, %rd70, %rd61;
	st.global.f32 	[%rd73], %f63;
	add.s64 	%rd74, %rd71, %rd61;
	ld.global.f32 	%f64, [%rd74];
	add.s64 	%rd75, %rd72, %rd61;
	ld.global.f32 	%f65, [%rd75];
	add.f32 	%f66, %f64, %f65;
	add.s64 	%rd76, %rd73, %rd61;
	st.global.f32 	[%rd76], %f66;
	add.s64 	%rd77, %rd74, %rd61;
	ld.global.f32 	%f67, [%rd77];
	add.s64 	%rd78, %rd75, %rd61;
	ld.global.f32 	%f68, [%rd78];
	add.f32 	%f69, %f67, %f68;
	add.s64 	%rd79, %rd76, %rd61;
	st.global.f32 	[%rd79], %f69;
	add.s64 	%rd80, %rd77, %rd61;
	ld.global.f32 	%f70, [%rd80];
	add.s64 	%rd81, %rd78, %rd61;
	ld.global.f32 	%f71, [%rd81];
	add.f32 	%f72, %f70, %f71;
	add.s64 	%rd82, %rd79, %rd61;
	st.global.f32 	[%rd82], %f72;
	add.s32 	%r34, %r34, 8;
$L__BB0_7:
	setp.eq.s32 	%p8, %r11, 0;
	@%p8 bra 	$L__BB0_13;
	and.b32  	%r14, %r24, 3;
	setp.lt.u32 	%p9, %r11, 4;
	@%p9 bra 	$L__BB0_10;
	mad.lo.s32 	%r30, %r34, %r23, %r1;
	mul.wide.s32 	%rd83, %r30, 4;
	add.s64 	%rd84, %rd3, %rd83;
	ld.global.f32 	%f73, [%rd84];
	add.s64 	%rd85, %rd2, %rd83;
	ld.global.f32 	%f74, [%rd85];
	add.f32 	%f75, %f73, %f74;
	add.s64 	%rd86, %rd1, %rd83;
	st.global.f32 	[%rd86], %f75;
	mul.wide.s32 	%rd87, %r23, 4;
	add.s64 	%rd88, %rd84, %rd87;
	ld.global.f32 	%f76, [%rd88];
	add.s64 	%rd89, %rd85, %rd87;
	ld.global.f32 	%f77, [%rd89];
	add.f32 	%f78, %f76, %f77;
	add.s64 	%rd90, %rd86, %rd87;
	st.global.f32 	[%rd90], %f78;
	add.s64 	%rd91, %rd88, %rd87;
	ld.global.f32 	%f79, [%rd91];
	add.s64 	%rd92, %rd89, %rd87;
	ld.global.f32 	%f80, [%rd92];
	add.f32 	%f81, %f79, %f80;
	add.s64 	%rd93, %rd90, %rd87;
	st.global.f32 	[%rd93], %f81;
	add.s64 	%rd94, %rd91, %rd87;
	ld.global.f32 	%f82, [%rd94];
	add.s64 	%rd95, %rd92, %rd87;
	ld.global.f32 	%f83, [%rd95];
	add.f32 	%f84, %f82, %f83;
	add.s64 	%rd96, %rd93, %rd87;
	st.global.f32 	[%rd96], %f84;
	add.s32 	%r34, %r34, 4;
$L__BB0_10:
	setp.eq.s32 	%p10, %r14, 0;
	@%p10 bra 	$L__BB0_13;
	mad.lo.s32 	%r37, %r34, %r23, %r1;
	neg.s32 	%r36, %r14;
$L__BB0_12:
	.pragma "nounroll";
	mul.wide.s32 	%rd97, %r37, 4;
	add.s64 	%rd98, %rd3, %rd97;
	ld.global.f32 	%f85, [%rd98];
	add.s64 	%rd99, %rd2, %rd97;
	ld.global.f32 	%f86, [%rd99];
	add.f32 	%f87, %f85, %f86;
	add.s64 	%rd100, %rd1, %rd97;
	st.global.f32 	[%rd100], %f87;
	add.s32 	%r37, %r37, %r23;
	add.s32 	%r36, %r36, 1;
	setp.ne.s32 	%p11, %r36, 0;
	@%p11 bra 	$L__BB0_12;
$L__BB0_13:
	ret;

}


// ===== COMPILED SASS (sm_100) =====

	.target	sm_100

	.elftype	@"ET_EXEC"


//--------------------- .note.nv.tkinfo           --------------------------
	.section	.note.nv.tkinfo,"",@"SHT_NOTE"
	.sectionflags	@"SHF_NOTE_NV_TKINFO"
	.tkinfo
        /*0018*/ 	.word	0x00000002
        /*0030*/ 	.string	""
        /*0030*/ 	.string	"ptxas"
        /*0030*/ 	.string	"Cuda compilation tools, release 13.0, V13.0.88"
        /*0030*/ 	.string	"Build cuda_13.0.r13.0/compiler.36424714_0"
        /*0030*/ 	.string	"-arch sm_100 -m 64 "



//--------------------- .note.nv.cuinfo           --------------------------
	.section	.note.nv.cuinfo,"",@"SHT_NOTE"
	.sectionflags	@"SHF_NOTE_NV_CUINFO"
        /*0018*/ 	.short	0x0002
        /*001a*/ 	.short	0x0064
        /*001c*/ 	.short	0x0082
	.zero		2


//--------------------- .nv.info                  --------------------------
	.section	.nv.info,"",@"SHT_CUDA_INFO"
	.align	4


	//----- nvinfo : EIATTR_REGCOUNT
	.align		4
        /*0000*/ 	.byte	0x04, 0x2f
        /*0002*/ 	.short	(.L_1 - .L_0)
	.align		4
.L_0:
        /*0004*/ 	.word	index@(_Z15sumArrayOnGPU1DPfS_S_ii)
        /*0008*/ 	.word	0x0000001e


	//----- nvinfo : EIATTR_FRAME_SIZE
	.align		4
.L_1:
        /*000c*/ 	.byte	0x04, 0x11
        /*000e*/ 	.short	(.L_3 - .L_2)
	.align		4
.L_2:
        /*0010*/ 	.word	index@(_Z15sumArrayOnGPU1DPfS_S_ii)
        /*0014*/ 	.word	0x00000000


	//----- nvinfo : EIATTR_MIN_STACK_SIZE
	.align		4
.L_3:
        /*0018*/ 	.byte	0x04, 0x12
        /*001a*/ 	.short	(.L_5 - .L_4)
	.align		4
.L_4:
        /*001c*/ 	.word	index@(_Z15sumArrayOnGPU1DPfS_S_ii)
        /*0020*/ 	.word	0x00000000
.L_5:


//--------------------- .nv.compat                --------------------------
	.section	.nv.compat,"",@"SHT_CUDA_COMPAT_INFO"
	.align	4
        /*0000*/ 	.byte	0x02, 0x09, 0x00, 0x00, 0x02, 0x02, 0x01, 0x00, 0x02, 0x05, 0x05, 0x00, 0x03, 0x07, 0x01, 0x01
        /*0010*/ 	.byte	0x02, 0x03, 0x00, 0x00, 0x02, 0x06, 0x01, 0x00, 0x04, 0x0b, 0x08, 0x00, 0x09, 0x00, 0x00, 0x00
        /*0020*/ 	.byte	0x00, 0x00, 0x00, 0x00


//--------------------- .nv.info._Z15sumArrayOnGPU1DPfS_S_ii --------------------------
	.section	.nv.info._Z15sumArrayOnGPU1DPfS_S_ii,"",@"SHT_CUDA_INFO"
	.sectionflags	@""
	.align	4


	//----- nvinfo : EIATTR_CUDA_API_VERSION
	.align		4
        /*0000*/ 	.byte	0x04, 0x37
        /*0002*/ 	.short	(.L_7 - .L_6)
.L_6:
        /*0004*/ 	.word	0x00000082


	//----- nvinfo : EIATTR_KPARAM_INFO
	.align		4
.L_7:
        /*0008*/ 	.byte	0x04, 0x17
        /*000a*/ 	.short	(.L_9 - .L_8)
.L_8:
        /*000c*/ 	.word	0x00000000
        /*0010*/ 	.short	0x0004
        /*0012*/ 	.short	0x001c
        /*0014*/ 	.byte	0x00, 0xf0, 0x11, 0x00


	//----- nvinfo : EIATTR_KPARAM_INFO
	.align		4
.L_9:
        /*0018*/ 	.byte	0x04, 0x17
        /*001a*/ 	.short	(.L_11 - .L_10)
.L_10:
        /*001c*/ 	.word	0x00000000
        /*0020*/ 	.short	0x0003
        /*0022*/ 	.short	0x0018
        /*0024*/ 	.byte	0x00, 0xf0, 0x11, 0x00


	//----- nvinfo : EIATTR_KPARAM_INFO
	.align		4
.L_11:
        /*0028*/ 	.byte	0x04, 0x17
        /*002a*/ 	.short	(.L_13 - .L_12)
.L_12:
        /*002c*/ 	.word	0x00000000
        /*0030*/ 	.short	0x0002
        /*0032*/ 	.short	0x0010
        /*0034*/ 	.byte	0x00, 0xf5, 0x21, 0x00


	//----- nvinfo : EIATTR_KPARAM_INFO
	.align		4
.L_13:
        /*0038*/ 	.byte	0x04, 0x17
        /*003a*/ 	.short	(.L_15 - .L_14)
.L_14:
        /*003c*/ 	.word	0x00000000
        /*0040*/ 	.short	0x0001
        /*0042*/ 	.short	0x0008
        /*0044*/ 	.byte	0x00, 0xf5, 0x21, 0x00


	//----- nvinfo : EIATTR_KPARAM_INFO
	.align		4
.L_15:
        /*0048*/ 	.byte	0x04, 0x17
        /*004a*/ 	.short	(.L_17 - .L_16)
.L_16:
        /*004c*/ 	.word	0x00000000
        /*0050*/ 	.short	0x0000
        /*0052*/ 	.short	0x0000
        /*0054*/ 	.byte	0x00, 0xf5, 0x21, 0x00


	//----- nvinfo : EIATTR_SPARSE_MMA_MASK
	.align		4
.L_17:
        /*0058*/ 	.byte	0x03, 0x50
        /*005a*/ 	.short	0x0000


	//----- nvinfo : EIATTR_MAXREG_COUNT
	.align		4
        /*005c*/ 	.byte	0x03, 0x1b
        /*005e*/ 	.short	0x00ff


	//----- nvinfo : EIATTR_MERCURY_ISA_VERSION
	.align		4
        /*0060*/ 	.byte	0x03, 0x5f
        /*0062*/ 	.short	0x0101


	//----- nvinfo : EIATTR_VRC_CTA_INIT_COUNT
	.align		4
        /*0064*/ 	.byte	0x02, 0x4a
	.zero		1
	.zero		1


	//----- nvinfo : EIATTR_EXIT_INSTR_OFFSETS
	.align		4
        /*0068*/ 	.byte	0x04, 0x1c
        /*006a*/ 	.short	(.L_19 - .L_18)


	//   ....[0]....
.L_18:
        /*006c*/ 	.word	0x00000080


	//   ....[1]....
        /*0070*/ 	.word	0x00000890


	//   ....[2]....
        /*0074*/ 	.word	0x00000cb0


	//   ....[3]....
        /*0078*/ 	.word	0x00000f10


	//   ....[4]....
        /*007c*/ 	.word	0x00001020


	//----- nvinfo : EIATTR_CBANK_PARAM_SIZE
	.align		4
.L_19:
        /*0080*/ 	.byte	0x03, 0x19
        /*0082*/ 	.short	0x0020


	//----- nvinfo : EIATTR_PARAM_CBANK
	.align		4
        /*0084*/ 	.byte	0x04, 0x0a
        /*0086*/ 	.short	(.L_21 - .L_20)
	.align		4
.L_20:
        /*0088*/ 	.word	index@(.nv.constant0._Z15sumArrayOnGPU1DPfS_S_ii)
        /*008c*/ 	.short	0x0380
        /*008e*/ 	.short	0x0020


	//----- nvinfo : EIATTR_SW_WAR
	.align		4
.L_21:
        /*0090*/ 	.byte	0x04, 0x36
        /*0092*/ 	.short	(.L_23 - .L_22)
.L_22:
        /*0094*/ 	.word	0x00000008
.L_23:


//--------------------- .nv.callgraph             --------------------------
	.section	.nv.callgraph,"",@"SHT_CUDA_CALLGRAPH"
	.align	4
	.sectionentsize	8
	.align		4
        /*0000*/ 	.word	0x00000000
	.align		4
        /*0004*/ 	.word	0xffffffff
	.align		4
        /*0008*/ 	.word	0x00000000
	.align		4
        /*000c*/ 	.word	0xfffffffe
	.align		4
        /*0010*/ 	.word	0x00000000
	.align		4
        /*0014*/ 	.word	0xfffffffd
	.align		4
        /*0018*/ 	.word	0x00000000
	.align		4
        /*001c*/ 	.word	0xfffffffc


//--------------------- .text._Z15sumArrayOnGPU1DPfS_S_ii --------------------------
	.section	.text._Z15sumArrayOnGPU1DPfS_S_ii,"ax",@progbits
	.align	128
        .global         _Z15sumArrayOnGPU1DPfS_S_ii
        .type           _Z15sumArrayOnGPU1DPfS_S_ii,@function
        .size           _Z15sumArrayOnGPU1DPfS_S_ii,(.L_x_6 - _Z15sumArrayOnGPU1DPfS_S_ii)
        .other          _Z15sumArrayOnGPU1DPfS_S_ii,@"STO_CUDA_ENTRY STV_DEFAULT"
_Z15sumArrayOnGPU1DPfS_S_ii:
.text._Z15sumArrayOnGPU1DPfS_S_ii:
[----:B------:R-:W-:Y:S01]  /*0000*/  LDC R1, c[0x0][0x37c] ;  /* 0x0000df00ff017b82 */ /* 0x000fe20000000800 */
[----:B------:R-:W0:Y:S07]  /*0010*/  S2R R0, SR_TID.X ;  /* 0x0000000000007919 */ /* 0x000e2e0000002100 */
[----:B------:R-:W0:Y:S08]  /*0020*/  S2UR UR4, SR_CTAID.X ;  /* 0x00000000000479c3 */ /* 0x000e300000002500 */
[----:B------:R-:W0:Y:S08]  /*0030*/  LDC R5, c[0x0][0x360] ;  /* 0x0000d800ff057b82 */ /* 0x000e300000000800 */
[----:B------:R-:W1:Y:S01]  /*0040*/  LDC.64 R2, c[0x0][0x398] ;  /* 0x0000e600ff027b82 */ /* 0x000e620000000a00 */
[----:B0-----:R-:W-:Y:S01]  /*0050*/  IMAD R5, R5, UR4, R0 ;  /* 0x0000000405057c24 */ /* 0x001fe2000f8e0200 */
[----:B-1----:R-:W-:-:S04]  /*0060*/  ISETP.GE.AND P0, PT, R3, 0x1, PT ;  /* 0x000000010300780c */ /* 0x002fc80003f06270 */
[----:B------:R-:W-:-:S13]  /*0070*/  ISETP.GE.U32.OR P0, PT, R5, R2, !P0 ;  /* 0x000000020500720c */ /* 0x000fda0004706470 */
[----:B------:R-:W-:Y:S05]  /*0080*/  @P0 EXIT ;  /* 0x000000000000094d */ /* 0x000fea0003800000 */
[C---:B------:R-:W-:Y:S01]  /*0090*/  ISETP.GE.U32.AND P1, PT, R3.reuse, 0x10, PT ;  /* 0x000000100300780c */ /* 0x040fe20003f26070 */
[----:B------:R-:W0:Y:S01]  /*00a0*/  LDCU.64 UR4, c[0x0][0x358] ;  /* 0x00006b00ff0477ac */ /* 0x000e220008000a00 */
[----:B------:R-:W-:Y:S01]  /*00b0*/  LOP3.LUT R6, R3, 0xf, RZ, 0xc0, !PT ;  /* 0x0000000f03067812 */ /* 0x000fe200078ec0ff */
[----:B------:R-:W-:-:S03]  /*00c0*/  HFMA2 R0, -RZ, RZ, 0, 0 ;  /* 0x00000000ff007431 */ /* 0x000fc600000001ff */
[----:B------:R-:W-:-:S07]  /*00d0*/  ISETP.NE.AND P0, PT, R6, RZ, PT ;  /* 0x000000ff0600720c */ /* 0x000fce0003f05270 */
[----:B------:R-:W-:Y:S06]  /*00e0*/  @!P1 BRA `(.L_x_0) ;  /* 0x0000000400e89947 */ /* 0x000fec0003800000 */
[----:B------:R-:W-:Y:S02]  /*00f0*/  LOP3.LUT R0, R3, 0x7ffffff0, RZ, 0xc0, !PT ;  /* 0x7ffffff003007812 */ /* 0x000fe400078ec0ff */
[----:B------:R-:W-:Y:S02]  /*0100*/  MOV R7, R5 ;  /* 0x0000000500077202 */ /* 0x000fe40000000f00 */
[----:B------:R-:W-:-:S07]  /*0110*/  IADD3 R4, PT, PT, -R0, RZ, RZ ;  /* 0x000000ff00047210 */ /* 0x000fce0007ffe1ff */
.L_x_1:
[----:B---3--:R-:W1:Y:S08]  /*0120*/  LDC.64 R16, c[0x0][0x380] ;  /* 0x0000e000ff107b82 */ /* 0x008e700000000a00 */
[----:B------:R-:W2:Y:S08]  /*0130*/  LDC.64 R18, c[0x0][0x388] ;  /* 0x0000e200ff127b82 */ /* 0x000eb00000000a00 */
[----:B------:R-:W3:Y:S01]  /*0140*/  LDC.64 R8, c[0x0][0x390] ;  /* 0x0000e400ff087b82 */ /* 0x000ee20000000a00 */
[----:B-1----:R-:W-:-:S05]  /*0150*/  IMAD.WIDE R16, R7, 0x4, R16 ;  /* 0x0000000407107825 */ /* 0x002fca00078e0210 */
[----:B0-----:R-:W4:Y:S01]  /*0160*/  LDG.E R10, desc[UR4][R16.64] ;  /* 0x00000004100a7981 */ /* 0x001f22000c1e1900 */
[----:B--2---:R-:W-:-:S05]  /*0170*/  IMAD.WIDE R18, R7, 0x4, R18 ;  /* 0x0000000407127825 */ /* 0x004fca00078e0212 */
[----:B------:R-:W4:Y:S01]  /*0180*/  LDG.E R11, desc[UR4][R18.64] ;  /* 0x00000004120b7981 */ /* 0x000f22000c1e1900 */
[----:B------:R-:W-:-:S04]  /*0190*/  IMAD.WIDE R12, R2, 0x4, R16 ;  /* 0x00000004020c7825 */ /* 0x000fc800078e0210 */
[----:B---3--:R-:W-:-:S04]  /*01a0*/  IMAD.WIDE R8, R7, 0x4, R8 ;  /* 0x0000000407087825 */ /* 0x008fc800078e0208 */
[----:B----4-:R-:W-:Y:S01]  /*01b0*/  FADD R23, R10, R11 ;  /* 0x0000000b0a177221 */ /* 0x010fe20000000000 */
[----:B------:R-:W-:-:S04]  /*01c0*/  IMAD.WIDE R10, R2, 0x4, R18 ;  /* 0x00000004020a7825 */ /* 0x000fc800078e0212 */
[----:B------:R0:W-:Y:S04]  /*01d0*/  STG.E desc[UR4][R8.64], R23 ;  /* 0x0000001708007986 */ /* 0x0001e8000c101904 */
[----:B------:R-:W2:Y:S04]  /*01e0*/  LDG.E R20, desc[UR4][R12.64] ;  /* 0x000000040c147981 */ /* 0x000ea8000c1e1900 */
[----:B------:R-:W2:Y:S01]  /*01f0*/  LDG.E R21, desc[UR4][R10.64] ;  /* 0x000000040a157981 */ /* 0x000ea2000c1e1900 */
[----:B------:R-:W-:-:S04]  /*0200*/  IMAD.WIDE R14, R2, 0x4, R8 ;  /* 0x00000004020e7825 */ /* 0x000fc800078e0208 */
[----:B------:R-:W-:-:S04]  /*0210*/  IMAD.WIDE R18, R2, 0x4, R12 ;  /* 0x0000000402127825 */ /* 0x000fc800078e020c */
[----:B------:R-:W-:-:S04]  /*0220*/  IMAD.WIDE R16, R2, 0x4, R10 ;  /* 0x0000000402107825 */ /* 0x000fc800078e020a */
[----:B--2---:R-:W-:-:S05]  /*0230*/  FADD R25, R20, R21 ;  /* 0x0000001514197221 */ /* 0x004fca0000000000 */
[----:B------:R1:W-:Y:S04]  /*0240*/  STG.E desc[UR4][R14.64], R25 ;  /* 0x000000190e007986 */ /* 0x0003e8000c101904 */
[----:B------:R-:W2:Y:S04]  /*0250*/  LDG.E R22, desc[UR4][R18.64] ;  /* 0x0000000412167981 */ /* 0x000ea8000c1e1900 */
[----:B------:R-:W2:Y:S01]  /*0260*/  LDG.E R27, desc[UR4][R16.64] ;  /* 0x00000004101b7981 */ /* 0x000ea2000c1e1900 */
[----:B------:R-:W-:-:S04]  /*0270*/  IMAD.WIDE R20, R2, 0x4, R14 ;  /* 0x0000000402147825 */ /* 0x000fc800078e020e */
[----:B------:R-:W-:-:S04]  /*0280*/  IMAD.WIDE R12, R2, 0x4, R18 ;  /* 0x00000004020c7825 */ /* 0x000fc800078e0212 */
[----:B0-----:R-:W-:-:S04]  /*0290*/  IMAD.WIDE R8, R2, 0x4, R16 ;  /* 0x0000000402087825 */ /* 0x001fc800078e0210 */
[----:B--2---:R-:W-:-:S05]  /*02a0*/  FADD R27, R22, R27 ;  /* 0x0000001b161b7221 */ /* 0x004fca0000000000 */
[----:B------:R0:W-:Y:S04]  /*02b0*/  STG.E desc[UR4][R20.64], R27 ;  /* 0x0000001b14007986 */ /* 0x0001e8000c101904 */
[----:B------:R-:W2:Y:S04]  /*02c0*/  LDG.E R22, desc[UR4][R12.64] ;  /* 0x000000040c167981 */ /* 0x000ea8000c1e1900 */
[----:B------:R-:W2:Y:S01]  /*02d0*/  LDG.E R23, desc[UR4][R8.64] ;  /* 0x0000000408177981 */ /* 0x000ea2000c1e1900 */
[----:B------:R-:W-:-:S04]  /*02e0*/  IMAD.WIDE R10, R2, 0x4, R20 ;  /* 0x00000004020a7825 */ /* 0x000fc800078e0214 */
[----:B------:R-:W-:-:S04]  /*02f0*/  IMAD.WIDE R18, R2, 0x4, R12 ;  /* 0x0000000402127825 */ /* 0x000fc800078e020c */
[----:B-1----:R-:W-:-:S04]  /*0300*/  IMAD.WIDE R14, R2, 0x4, R8 ;  /* 0x00000004020e7825 */ /* 0x002fc800078e0208 */
[----:B--2---:R-:W-:-:S05]  /*0310*/  FADD R23, R22, R23 ;  /* 0x0000001716177221 */ /* 0x004fca0000000000 */
        /* <DEDUP_REMOVED lines=8> */
[----:B------:R-:W3:Y:S04]  /*03a0*/  LDG.E R22, desc[UR4][R12.64] ;  /* 0x000000040c167981 */ /* 0x000ee8000c1e1900 */
[----:B0-----:R-:W3:Y:S01]  /*03b0*/  LDG.E R27, desc[UR4][R8.64] ;  /* 0x00000004081b7981 */ /* 0x001ee2000c1e1900 */
[----:B------:R-:W-:-:S04]  /*03c0*/  IMAD.WIDE R20, R2, 0x4, R16 ;  /* 0x0000000402147825 */ /* 0x000fc800078e0210 */
[----:B------:R-:W-:-:S04]  /*03d0*/  IMAD.WIDE R18, R2, 0x4, R12 ;  /* 0x0000000402127825 */ /* 0x000fc800078e020c */
[----:B-1----:R-:W-:-:S04]  /*03e0*/  IMAD.WIDE R10, R2, 0x4, R8 ;  /* 0x00000004020a7825 */ /* 0x002fc800078e0208 */
[----:B---3--:R-:W-:-:S05]  /*03f0*/  FADD R27, R22, R27 ;  /* 0x0000001b161b7221 */ /* 0x008fca0000000000 */
[----:B------:R0:W-:Y:S04]  /*0400*/  STG.E desc[UR4][R20.64], R27 ;  /* 0x0000001b14007986 */ /* 0x0001e8000c101904 */
[----:B------:R-:W3:Y:S04]  /*0410*/  LDG.E R22, desc[UR4][R18.64] ;  /* 0x0000000412167981 */ /* 0x000ee8000c1e1900 */
[----:B------:R-:W3:Y:S01]  /*0420*/  LDG.E R23, desc[UR4][R10.64] ;  /* 0x000000040a177981 */ /* 0x000ee2000c1e1900 */
[----:B------:R-:W-:-:S04]  /*0430*/  IMAD.WIDE R14, R2, 0x4, R20 ;  /* 0x00000004020e7825 */ /* 0x000fc800078e0214 */
[----:B------:R-:W-:-:S04]  /*0440*/  IMAD.WIDE R12, R2, 0x4, R18 ;  /* 0x00000004020c7825 */ /* 0x000fc800078e0212 */
[----:B------:R-:W-:-:S04]  /*0450*/  IMAD.WIDE R8, R2, 0x4, R10 ;  /* 0x0000000402087825 */ /* 0x000fc800078e020a */
[----:B---3--:R-:W-:-:S05]  /*0460*/  FADD R23, R22, R23 ;  /* 0x0000001716177221 */ /* 0x008fca0000000000 */
[----:B------:R1:W-:Y:S04]  /*0470*/  STG.E desc[UR4][R14.64], R23 ;  /* 0x000000170e007986 */ /* 0x0003e8000c101904 */
[----:B------:R-:W3:Y:S04]  /*0480*/  LDG.E R22, desc[UR4][R12.64] ;  /* 0x000000040c167981 */ /* 0x000ee8000c1e1900 */
[----:B--2---:R-:W3:Y:S01]  /*0490*/  LDG.E R25, desc[UR4][R8.64] ;  /* 0x0000000408197981 */ /* 0x004ee2000c1e1900 */
[----:B------:R-:W-:-:S04]  /*04a0*/  IMAD.WIDE R16, R2, 0x4, R14 ;  /* 0x0000000402107825 */ /* 0x000fc800078e020e */
[----:B------:R-:W-:-:S04]  /*04b0*/  IMAD.WIDE R18, R2, 0x4, R12 ;  /* 0x0000000402127825 */ /* 0x000fc800078e020c */
[----:B------:R-:W-:-:S04]  /*04c0*/  IMAD.WIDE R10, R2, 0x4, R8 ;  /* 0x00000004020a7825 */ /* 0x000fc800078e0208 */
[----:B---3--:R-:W-:-:S05]  /*04d0*/  FADD R25, R22, R25 ;  /* 0x0000001916197221 */ /* 0x008fca0000000000 */
[----:B------:R2:W-:Y:S04]  /*04e0*/  STG.E desc[UR4][R16.64], R25 ;  /* 0x0000001910007986 */ /* 0x0005e8000c101904 */
[----:B------:R-:W3:Y:S04]  /*04f0*/  LDG.E R22, desc[UR4][R18.64] ;  /* 0x0000000412167981 */ /* 0x000ee8000c1e1900 */
[----:B0-----:R-:W3:Y:S01]  /*0500*/  LDG.E R27, desc[UR4][R10.64] ;  /* 0x000000040a1b7981 */ /* 0x001ee2000c1e1900 */
[----:B------:R-:W-:-:S04]  /*0510*/  IMAD.WIDE R20, R2, 0x4, R16 ;  /* 0x0000000402147825 */ /* 0x000fc800078e0210 */
[----:B------:R-:W-:-:S04]  /*0520*/  IMAD.WIDE R12, R2, 0x4, R18 ;  /* 0x00000004020c7825 */ /* 0x000fc800078e0212 */
[----:B------:R-:W-:-:S04]  /*0530*/  IMAD.WIDE R8, R2, 0x4, R10 ;  /* 0x0000000402087825 */ /* 0x000fc800078e020a */
[----:B---3--:R-:W-:-:S05]  /*0540*/  FADD R27, R22, R27 ;  /* 0x0000001b161b7221 */ /* 0x008fca0000000000 */
[----:B------:R0:W-:Y:S04]  /*0550*/  STG.E desc[UR4][R20.64], R27 ;  /* 0x0000001b14007986 */ /* 0x0001e8000c101904 */
[----:B------:R-:W3:Y:S04]  /*0560*/  LDG.E R22, desc[UR4][R12.64] ;  /* 0x000000040c167981 */ /* 0x000ee8000c1e1900 */
[----:B-1----:R-:W3:Y:S01]  /*0570*/  LDG.E R23, desc[UR4][R8.64] ;  /* 0x0000000408177981 */ /* 0x002ee2000c1e1900 */
[----:B------:R-:W-:-:S04]  /*0580*/  IMAD.WIDE R14, R2, 0x4, R20 ;  /* 0x00000004020e7825 */ /* 0x000fc800078e0214 */
[----:B--2---:R-:W-:-:S04]  /*0590*/  IMAD.WIDE R16, R2, 0x4, R12 ;  /* 0x0000000402107825 */ /* 0x004fc800078e020c */
[----:B------:R-:W-:-:S04]  /*05a0*/  IMAD.WIDE R10, R2, 0x4, R8 ;  /* 0x00000004020a7825 */ /* 0x000fc800078e0208 */
[----:B---3--:R-:W-:-:S05]  /*05b0*/  FADD R23, R22, R23 ;  /* 0x0000001716177221 */ /* 0x008fca0000000000 */
        /* <DEDUP_REMOVED lines=11> */
[----:B-1----:R-:W-:-:S04]  /*0670*/  IMAD.WIDE R14, R2, 0x4, R12 ;  /* 0x00000004020e7825 */ /* 0x002fc800078e020c */
[----:B------:R-:W-:-:S04]  /*0680*/  IMAD.WIDE R10, R2, 0x4, R8 ;  /* 0x00000004020a7825 */ /* 0x000fc800078e0208 */
        /* <DEDUP_REMOVED lines=23> */
[----:B------:R-:W2:Y:S04]  /*0800*/  LDG.E R12, desc[UR4][R12.64] ;  /* 0x000000040c0c7981 */ /* 0x000ea8000c1e1900 */
[----:B------:R-:W2:Y:S01]  /*0810*/  LDG.E R9, desc[UR4][R8.64] ;  /* 0x0000000408097981 */ /* 0x000ea2000c1e1900 */
[----:B------:R-:W-:-:S04]  /*0820*/  IADD3 R4, PT, PT, R4, 0x10, RZ ;  /* 0x0000001004047810 */ /* 0x000fc80007ffe0ff */
[----:B------:R-:W-:Y:S01]  /*0830*/  ISETP.NE.AND P1, PT, R4, RZ, PT ;  /* 0x000000ff0400720c */ /* 0x000fe20003f25270 */
[C---:B-1----:R-:W-:Y:S01]  /*0840*/  IMAD.WIDE R16, R2.reuse, 0x4, R20 ;  /* 0x0000000402107825 */ /* 0x042fe200078e0214 */
[----:B------:R-:W-:-:S03]  /*0850*/  LEA R7, R2, R7, 0x4 ;  /* 0x0000000702077211 */ /* 0x000fc600078e20ff */
[----:B--2---:R-:W-:-:S05]  /*0860*/  FADD R19, R12, R9 ;  /* 0x000000090c137221 */ /* 0x004fca0000000000 */
[----:B------:R3:W-:Y:S03]  /*0870*/  STG.E desc[UR4][R16.64], R19 ;  /* 0x0000001310007986 */ /* 0x0007e6000c101904 */
[----:B------:R-:W-:Y:S05]  /*0880*/  @P1 BRA `(.L_x_1) ;  /* 0xfffffff800241947 */ /* 0x000fea000383ffff */
.L_x_0:
[----:B0-----:R-:W-:Y:S05]  /*0890*/  @!P0 EXIT ;  /* 0x000000000000894d */ /* 0x001fea0003800000 */
[----:B------:R-:W-:Y:S02]  /*08a0*/  ISETP.GE.U32.AND P0, PT, R6, 0x8, PT ;  /* 0x000000080600780c */ /* 0x000fe40003f06070 */
[----:B------:R-:W-:-:S04]  /*08b0*/  LOP3.LUT R4, R3, 0x7, RZ, 0xc0, !PT ;  /* 0x0000000703047812 */ /* 0x000fc800078ec0ff */
[----:B------:R-:W-:-:S07]  /*08c0*/  ISETP.NE.AND P1, PT, R4, RZ, PT ;  /* 0x000000ff0400720c */ /* 0x000fce0003f25270 */
[----:B------:R-:W-:Y:S06]  /*08d0*/  @!P0 BRA `(.L_x_2) ;  /* 0x0000000000f48947 */ /* 0x000fec0003800000 */
[----:B------:R-:W0:Y:S01]  /*08e0*/  LDC.64 R6, c[0x0][0x380] ;  /* 0x0000e000ff067b82 */ /* 0x000e220000000a00 */
[----:B------:R-:W-:-:S07]  /*08f0*/  IMAD R13, R0, R2, R5 ;  /* 0x00000002000d7224 */ /* 0x000fce00078e0205 */
[----:B------:R-:W1:Y:S08]  /*0900*/  LDC.64 R8, c[0x0][0x388] ;  /* 0x0000e200ff087b82 */ /* 0x000e700000000a00 */
[----:B------:R-:W2:Y:S01]  /*0910*/  LDC.64 R10, c[0x0][0x390] ;  /* 0x0000e400ff0a7b82 */ /* 0x000ea20000000a00 */
[----:B0-----:R-:W-:-:S05]  /*0920*/  IMAD.WIDE R6, R13, 0x4, R6 ;  /* 0x000000040d067825 */ /* 0x001fca00078e0206 */
[----:B------:R-:W3:Y:S01]  /*0930*/  LDG.E R12, desc[UR4][R6.64] ;  /* 0x00000004060c7981 */ /* 0x000ee2000c1e1900 */
[----:B-1----:R-:W-:-:S05]  /*0940*/  IMAD.WIDE R8, R13, 0x4, R8 ;  /* 0x000000040d087825 */ /* 0x002fca00078e0208 */
[----:B------:R-:W3:Y:S01]  /*0950*/  LDG.E R15, desc[UR4][R8.64] ;  /* 0x00000004080f7981 */ /* 0x000ee2000c1e1900 */
[----:B--2---:R-:W-:-:S04]  /*0960*/  IMAD.WIDE R10, R13, 0x4, R10 ;  /* 0x000000040d0a7825 */ /* 0x004fc800078e020a */
[----:B---3--:R-:W-:Y:S01]  /*0970*/  FADD R21, R12, R15 ;  /* 0x0000000f0c157221 */ /* 0x008fe20000000000 */
[----:B------:R-:W-:-:S04]  /*0980*/  IMAD.WIDE R12, R2, 0x4, R6 ;  /* 0x00000004020c7825 */ /* 0x000fc800078e0206 */
[C---:B------:R-:W-:Y:S01]  /*0990*/  IMAD.WIDE R14, R2.reuse, 0x4, R8 ;  /* 0x00000004020e7825 */ /* 0x040fe200078e0208 */
        /* <DEDUP_REMOVED lines=11> */
[----:B0-----:R-:W-:-:S04]  /*0a50*/  IMAD.WIDE R10, R2, 0x4, R6 ;  /* 0x00000004020a7825 */ /* 0x001fc800078e0206 */
[----:B------:R-:W-:-:S04]  /*0a60*/  IMAD.WIDE R12, R2, 0x4, R8 ;  /* 0x00000004020c7825 */ /* 0x000fc800078e0208 */
        /* <DEDUP_REMOVED lines=10> */
[----:B-1----:R-:W3:Y:S01]  /*0b10*/  LDG.E R23, desc[UR4][R8.64] ;  /* 0x0000000408177981 */ /* 0x002ee2000c1e1900 */
        /* <DEDUP_REMOVED lines=19> */
[----:B------:R-:W0:Y:S04]  /*0c50*/  LDG.E R10, desc[UR4][R10.64] ;  /* 0x000000040a0a7981 */ /* 0x000e28000c1e1900 */
[----:B------:R-:W0:Y:S01]  /*0c60*/  LDG.E R13, desc[UR4][R12.64] ;  /* 0x000000040c0d7981 */ /* 0x000e22000c1e1900 */
[----:B-1----:R-:W-:Y:S01]  /*0c70*/  IMAD.WIDE R16, R2, 0x4, R14 ;  /* 0x0000000402107825 */ /* 0x002fe200078e020e */
[----:B------:R-:W-:-:S03]  /*0c80*/  IADD3 R0, PT, PT, R0, 0x8, RZ ;  /* 0x0000000800007810 */ /* 0x000fc60007ffe0ff */
[----:B0-----:R-:W-:-:S05]  /*0c90*/  FADD R19, R10, R13 ;  /* 0x0000000d0a137221 */ /* 0x001fca0000000000 */
[----:B------:R2:W-:Y:S02]  /*0ca0*/  STG.E desc[UR4][R16.64], R19 ;  /* 0x0000001310007986 */ /* 0x0005e4000c101904 */
.L_x_2:
[----:B------:R-:W-:Y:S05]  /*0cb0*/  @!P1 EXIT ;  /* 0x000000000000994d */ /* 0x000fea0003800000 */
[----:B------:R-:W-:Y:S02]  /*0cc0*/  ISETP.GE.U32.AND P0, PT, R4, 0x4, PT ;  /* 0x000000040400780c */ /* 0x000fe40003f06070 */
[----:B------:R-:W-:-:S04]  /*0cd0*/  LOP3.LUT R3, R3, 0x3, RZ, 0xc0, !PT ;  /* 0x0000000303037812 */ /* 0x000fc800078ec0ff */
[----:B------:R-:W-:-:S07]  /*0ce0*/  ISETP.NE.AND P1, PT, R3, RZ, PT ;  /* 0x000000ff0300720c */ /* 0x000fce0003f25270 */
[----:B------:R-:W-:Y:S06]  /*0cf0*/  @!P0 BRA `(.L_x_3) ;  /* 0x0000000000848947 */ /* 0x000fec0003800000 */
[----:B------:R-:W0:Y:S01]  /*0d00*/  LDC.64 R6, c[0x0][0x380] ;  /* 0x0000e000ff067b82 */ /* 0x000e220000000a00 */
[----:B--2---:R-:W-:-:S07]  /*0d10*/  IMAD R15, R0, R2, R5 ;  /* 0x00000002000f7224 */ /* 0x004fce00078e0205 */
[----:B------:R-:W1:Y:S08]  /*0d20*/  LDC.64 R8, c[0x0][0x388] ;  /* 0x0000e200ff087b82 */ /* 0x000e700000000a00 */
[----:B------:R-:W2:Y:S01]  /*0d30*/  LDC.64 R10, c[0x0][0x390] ;  /* 0x0000e400ff0a7b82 */ /* 0x000ea20000000a00 */
[----:B0-----:R-:W-:-:S05]  /*0d40*/  IMAD.WIDE R6, R15, 0x4, R6 ;  /* 0x000000040f067825 */ /* 0x001fca00078e0206 */
[----:B------:R-:W3:Y:S01]  /*0d50*/  LDG.E R4, desc[UR4][R6.64] ;  /* 0x0000000406047981 */ /* 0x000ee2000c1e1900 */
[----:B-1----:R-:W-:-:S05]  /*0d60*/  IMAD.WIDE R8, R15, 0x4, R8 ;  /* 0x000000040f087825 */ /* 0x002fca00078e0208 */
[----:B------:R-:W3:Y:S01]  /*0d70*/  LDG.E R13, desc[UR4][R8.64] ;  /* 0x00000004080d7981 */ /* 0x000ee2000c1e1900 */
[----:B--2---:R-:W-:-:S04]  /*0d80*/  IMAD.WIDE R10, R15, 0x4, R10 ;  /* 0x000000040f0a7825 */ /* 0x004fc800078e020a */
[----:B------:R-:W-:-:S04]  /*0d90*/  IMAD.WIDE R14, R2, 0x4, R8 ;  /* 0x00000004020e7825 */ /* 0x000fc800078e0208 */
[----:B---3--:R-:W-:Y:S01]  /*0da0*/  FADD R21, R4, R13 ;  /* 0x0000000d04157221 */ /* 0x008fe20000000000 */
        /* <DEDUP_REMOVED lines=16> */
[----:B------:R-:W1:Y:S04]  /*0eb0*/  LDG.E R10, desc[UR4][R10.64] ;  /* 0x000000040a0a7981 */ /* 0x000e68000c1e1900 */
[----:B------:R-:W1:Y:S01]  /*0ec0*/  LDG.E R13, desc[UR4][R12.64] ;  /* 0x000000040c0d7981 */ /* 0x000e62000c1e1900 */
[----:B------:R-:W-:Y:S01]  /*0ed0*/  IMAD.WIDE R14, R2, 0x4, R18 ;  /* 0x00000004020e7825 */ /* 0x000fe200078e0212 */
[----:B------:R-:W-:-:S03]  /*0ee0*/  IADD3 R0, PT, PT, R0, 0x4, RZ ;  /* 0x0000000400007810 */ /* 0x000fc60007ffe0ff */
[----:B-1----:R-:W-:-:S05]  /*0ef0*/  FADD R17, R10, R13 ;  /* 0x0000000d0a117221 */ /* 0x002fca0000000000 */
[----:B------:R0:W-:Y:S02]  /*0f00*/  STG.E desc[UR4][R14.64], R17 ;  /* 0x000000110e007986 */ /* 0x0001e4000c101904 */
.L_x_3:
[----:B------:R-:W-:Y:S05]  /*0f10*/  @!P1 EXIT ;  /* 0x000000000000994d */ /* 0x000fea0003800000 */
[----:B------:R-:W1:Y:S01]  /*0f20*/  LDC.64 R6, c[0x0][0x390] ;  /* 0x0000e400ff067b82 */ /* 0x000e620000000a00 */
[----:B0-23--:R-:W-:Y:S01]  /*0f30*/  IMAD R17, R0, R2, R5 ;  /* 0x0000000200117224 */ /* 0x00dfe200078e0205 */
[----:B------:R-:W-:-:S06]  /*0f40*/  IADD3 R3, PT, PT, -R3, RZ, RZ ;  /* 0x000000ff03037210 */ /* 0x000fcc0007ffe1ff */
[----:B------:R-:W0:Y:S08]  /*0f50*/  LDC.64 R8, c[0x0][0x380] ;  /* 0x0000e000ff087b82 */ /* 0x000e300000000a00 */
[----:B------:R-:W2:Y:S02]  /*0f60*/  LDC.64 R10, c[0x0][0x388] ;  /* 0x0000e200ff0a7b82 */ /* 0x000ea40000000a00 */
.L_x_4:
[----:B0-----:R-:W-:-:S04]  /*0f70*/  IMAD.WIDE R4, R17, 0x4, R8 ;  /* 0x0000000411047825 */ /* 0x001fc800078e0208 */
[----:B--2---:R-:W-:Y:S02]  /*0f80*/  IMAD.WIDE R12, R17, 0x4, R10 ;  /* 0x00000004110c7825 */ /* 0x004fe400078e020a */
[----:B------:R-:W2:Y:S04]  /*0f90*/  LDG.E R4, desc[UR4][R4.64] ;  /* 0x0000000404047981 */ /* 0x000ea8000c1e1900 */
[----:B------:R-:W2:Y:S01]  /*0fa0*/  LDG.E R13, desc[UR4][R12.64] ;  /* 0x000000040c0d7981 */ /* 0x000ea2000c1e1900 */
[----:B------:R-:W-:Y:S01]  /*0fb0*/  IADD3 R3, PT, PT, R3, 0x1, RZ ;  /* 0x0000000103037810 */ /* 0x000fe20007ffe0ff */
[C---:B-1-3--:R-:W-:Y:S01]  /*0fc0*/  IMAD.WIDE R14, R17.reuse, 0x4, R6 ;  /* 0x00000004110e7825 */ /* 0x04afe200078e0206 */
[----:B------:R-:W-:Y:S02]  /*0fd0*/  IADD3 R17, PT, PT, R17, R2, RZ ;  /* 0x0000000211117210 */ /* 0x000fe40007ffe0ff */
[----:B------:R-:W-:Y:S01]  /*0fe0*/  ISETP.NE.AND P0, PT, R3, RZ, PT ;  /* 0x000000ff0300720c */ /* 0x000fe20003f05270 */
[----:B--2---:R-:W-:-:S05]  /*0ff0*/  FADD R19, R4, R13 ;  /* 0x0000000d04137221 */ /* 0x004fca0000000000 */
[----:B------:R3:W-:Y:S07]  /*1000*/  STG.E desc[UR4][R14.64], R19 ;  /* 0x000000130e007986 */ /* 0x0007ee000c101904 */
[----:B------:R-:W-:Y:S05]  /*1010*/  @P0 BRA `(.L_x_4) ;  /* 0xfffffffc00d40947 */ /* 0x000fea000383ffff */
[----:B------:R-:W-:Y:S05]  /*1020*/  EXIT ;  /* 0x000000000000794d */ /* 0x000fea0003800000 */
.L_x_5:
[----:B------:R-:W-:-:S00]  /*1030*/  BRA `(.L_x_5) ;  /* 0xfffffffc00fc7947 */ /* 0x000fc0000383ffff */
[----:B------:R-:W-:-:S00]  /*1040*/  NOP ;  /* 0x0000000000007918 */ /* 0x000fc00000000000 */
        /* <DEDUP_REMOVED lines=11> */
.L_x_6:


//--------------------- .nv.shared.reserved.0     --------------------------
	.section	.nv.shared.reserved.0,"aw",@nobits
	.weak		__nv_reservedSMEM_offset_0_alias
	.size		__nv_reservedSMEM_offset_0_alias, 0, 64
	.other		__nv_reservedSMEM_offset_0_alias,@"STO_CUDA_RESERVED_SHARED STV_DEFAULT"
__nv_reservedSMEM_offset_0_alias:
	.zero		0
	.zero		64


//--------------------- .nv.constant0._Z15sumArrayOnGPU1DPfS_S_ii --------------------------
	.section	.nv.constant0._Z15sumArrayOnGPU1DPfS_S_ii,"a",@progbits
	.sectionflags	@""
	.align	4
.nv.constant0._Z15sumArrayOnGPU1DPfS_S_ii:
	.zero		928


//--------------------- SYMBOLS --------------------------

	.type		.nv.reservedSmem.offset0,@object
	.size		.nv.reservedSmem.offset0,0x4
